	.headerflags	@"EF_CUDA_TEXMODE_UNIFIED EF_CUDA_64BIT_ADDRESS EF_CUDA_ACCELERATORS EF_CUDA_SM90 EF_CUDA_VIRTUAL_SM(EF_CUDA_SM90)"
	.elftype	@"ET_EXEC"


//--------------------- .nv.info                  --------------------------
	.section	.nv.info,"",@"SHT_CUDA_INFO"
	.align	4


	//----- nvinfo : EIATTR_REGCOUNT
	.align		4
        /*0000*/ 	.byte	0x04, 0x2f
        /*0002*/ 	.short	(.L_3 - .L_2)
	.align		4
.L_2:
        /*0004*/ 	.word	index@(triton_poi_fused__native_batch_norm_legit_no_training_mul_sigmoid_67)
        /*0008*/ 	.word	0x00000018


	//----- nvinfo : EIATTR_MIN_STACK_SIZE
	.align		4
.L_3:
        /*000c*/ 	.byte	0x04, 0x12
        /*000e*/ 	.short	(.L_5 - .L_4)
	.align		4
.L_4:
        /*0010*/ 	.word	index@(triton_poi_fused__native_batch_norm_legit_no_training_mul_sigmoid_67)
        /*0014*/ 	.word	0x00000000


	//----- nvinfo : EIATTR_FRAME_SIZE
	.align		4
.L_5:
        /*0018*/ 	.byte	0x04, 0x11
        /*001a*/ 	.short	(.L_7 - .L_6)
	.align		4
.L_6:
        /*001c*/ 	.word	index@(triton_poi_fused__native_batch_norm_legit_no_training_mul_sigmoid_67)
        /*0020*/ 	.word	0x00000000


	//----- nvinfo : EIATTR_MIN_STACK_SIZE
	.align		4
.L_7:
        /*0024*/ 	.byte	0x04, 0x12
        /*0026*/ 	.short	(.L_9 - .L_8)
	.align		4
.L_8:
        /*0028*/ 	.word	index@(triton_poi_fused__native_batch_norm_legit_no_training_mul_sigmoid_67)
        /*002c*/ 	.word	0x00000000
.L_9:


//--------------------- .nv.info.triton_poi_fused__native_batch_norm_legit_no_training_mul_sigmoid_67 --------------------------
	.section	.nv.info.triton_poi_fused__native_batch_norm_legit_no_training_mul_sigmoid_67,"",@"SHT_CUDA_INFO"
	.sectionflags	@""
	.align	4


	//----- nvinfo : EIATTR_CUDA_API_VERSION
	.align		4
        /*0000*/ 	.byte	0x04, 0x37
        /*0002*/ 	.short	(.L_11 - .L_10)
.L_10:
        /*0004*/ 	.word	0x0000007c


	//----- nvinfo : EIATTR_KPARAM_INFO
	.align		4
.L_11:
        /*0008*/ 	.byte	0x04, 0x17
        /*000a*/ 	.short	(.L_13 - .L_12)
.L_12:
        /*000c*/ 	.word	0x00000000
        /*0010*/ 	.short	0x0006
        /*0012*/ 	.short	0x0030
        /*0014*/ 	.byte	0x00, 0xf0, 0x11, 0x00


	//----- nvinfo : EIATTR_KPARAM_INFO
	.align		4
.L_13:
        /*0018*/ 	.byte	0x04, 0x17
        /*001a*/ 	.short	(.L_15 - .L_14)
.L_14:
        /*001c*/ 	.word	0x00000000
        /*0020*/ 	.short	0x0005
        /*0022*/ 	.short	0x0028
        /*0024*/ 	.byte	0x00, 0xf4, 0x21, 0x00


	//----- nvinfo : EIATTR_KPARAM_INFO
	.align		4
.L_15:
        /*0028*/ 	.byte	0x04, 0x17
        /*002a*/ 	.short	(.L_17 - .L_16)
.L_16:
        /*002c*/ 	.word	0x00000000
        /*0030*/ 	.short	0x0004
        /*0032*/ 	.short	0x0020
        /*0034*/ 	.byte	0x00, 0xf4, 0x21, 0x00


	//----- nvinfo : EIATTR_KPARAM_INFO
	.align		4
.L_17:
        /*0038*/ 	.byte	0x04, 0x17
        /*003a*/ 	.short	(.L_19 - .L_18)
.L_18:
        /*003c*/ 	.word	0x00000000
        /*0040*/ 	.short	0x0003
        /*0042*/ 	.short	0x0018
        /*0044*/ 	.byte	0x00, 0xf4, 0x21, 0x00


	//----- nvinfo : EIATTR_KPARAM_INFO
	.align		4
.L_19:
        /*0048*/ 	.byte	0x04, 0x17
        /*004a*/ 	.short	(.L_21 - .L_20)
.L_20:
        /*004c*/ 	.word	0x00000000
        /*0050*/ 	.short	0x0002
        /*0052*/ 	.short	0x0010
        /*0054*/ 	.byte	0x00, 0xf4, 0x21, 0x00


	//----- nvinfo : EIATTR_KPARAM_INFO
	.align		4
.L_21:
        /*0058*/ 	.byte	0x04, 0x17
        /*005a*/ 	.short	(.L_23 - .L_22)
.L_22:
        /*005c*/ 	.word	0x00000000
        /*0060*/ 	.short	0x0001
        /*0062*/ 	.short	0x0008
        /*0064*/ 	.byte	0x00, 0xf4, 0x21, 0x00


	//----- nvinfo : EIATTR_KPARAM_INFO
	.align		4
.L_23:
        /*0068*/ 	.byte	0x04, 0x17
        /*006a*/ 	.short	(.L_25 - .L_24)
.L_24:
        /*006c*/ 	.word	0x00000000
        /*0070*/ 	.short	0x0000
        /*0072*/ 	.short	0x0000
        /*0074*/ 	.byte	0x00, 0xf4, 0x21, 0x00


	//----- nvinfo : EIATTR_SPARSE_MMA_MASK
	.align		4
.L_25:
        /*0078*/ 	.byte	0x03, 0x50
        /*007a*/ 	.short	0x0000


	//----- nvinfo : EIATTR_MAXREG_COUNT
	.align		4
        /*007c*/ 	.byte	0x03, 0x1b
        /*007e*/ 	.short	0x00ff


	//----- nvinfo : EIATTR_EXIT_INSTR_OFFSETS
	.align		4
        /*0080*/ 	.byte	0x04, 0x1c
        /*0082*/ 	.short	(.L_27 - .L_26)


	//   ....[0]....
.L_26:
        /*0084*/ 	.word	0x00000580


	//   ....[1]....
        /*0088*/ 	.word	0x000005a0


	//----- nvinfo : EIATTR_REQNTID
	.align		4
.L_27:
        /*008c*/ 	.byte	0x04, 0x10
        /*008e*/ 	.short	(.L_29 - .L_28)
.L_28:
        /*0090*/ 	.word	0x00000080
        /*0094*/ 	.word	0x00000001
        /*0098*/ 	.word	0x00000001


	//----- nvinfo : EIATTR_CBANK_PARAM_SIZE
	.align		4
.L_29:
        /*009c*/ 	.byte	0x03, 0x19
        /*009e*/ 	.short	0x0034


	//----- nvinfo : EIATTR_PARAM_CBANK
	.align		4
        /*00a0*/ 	.byte	0x04, 0x0a
        /*00a2*/ 	.short	(.L_31 - .L_30)
	.align		4
.L_30:
        /*00a4*/ 	.word	index@(.nv.constant0.triton_poi_fused__native_batch_norm_legit_no_training_mul_sigmoid_67)
        /*00a8*/ 	.short	0x0210
        /*00aa*/ 	.short	0x0034


	//----- nvinfo : EIATTR_SW_WAR
	.align		4
.L_31:
        /*00ac*/ 	.byte	0x04, 0x36
        /*00ae*/ 	.short	(.L_33 - .L_32)
.L_32:
        /*00b0*/ 	.word	0x00000008
.L_33:


//--------------------- .nv.callgraph             --------------------------
	.section	.nv.callgraph,"",@"SHT_CUDA_CALLGRAPH"
	.align	4
	.sectionentsize	8
	.align		4
        /*0000*/ 	.word	0x00000000
	.align		4
        /*0004*/ 	.word	0xffffffff
	.align		4
        /*0008*/ 	.word	0x00000000
	.align		4
        /*000c*/ 	.word	0xfffffffe
	.align		4
        /*0010*/ 	.word	0x00000000
	.align		4
        /*0014*/ 	.word	0xfffffffd
	.align		4
        /*0018*/ 	.word	0x00000000
	.align		4
        /*001c*/ 	.word	0xfffffffc


//--------------------- .nv.constant4             --------------------------
	.section	.nv.constant4,"a",@progbits
	.align	8
	.align		8
.nv.constant4:
        /*0000*/ 	.dword	_$_str
	.align		8
        /*0008*/ 	.dword	_$_str_$_2


//--------------------- .text.triton_poi_fused__native_batch_norm_legit_no_training_mul_sigmoid_67 --------------------------
	.section	.text.triton_poi_fused__native_batch_norm_legit_no_training_mul_sigmoid_67,"ax",@progbits
	.align	128
        .global         triton_poi_fused__native_batch_norm_legit_no_training_mul_sigmoid_67
        .type           triton_poi_fused__native_batch_norm_legit_no_training_mul_sigmoid_67,@function
        .size           triton_poi_fused__native_batch_norm_legit_no_training_mul_sigmoid_67,(.L_x_1 - triton_poi_fused__native_batch_norm_legit_no_training_mul_sigmoid_67)
        .other          triton_poi_fused__native_batch_norm_legit_no_training_mul_sigmoid_67,@"STO_CUDA_ENTRY STV_DEFAULT"
triton_poi_fused__native_batch_norm_legit_no_training_mul_sigmoid_67:
.text.triton_poi_fused__native_batch_norm_legit_no_training_mul_sigmoid_67:
[----:B------:R-:W0:Y:S01]  /*0000*/  LDC R1, c[0x0][0x28] ;  /* 0x00000a00ff017b82 */ /* 0x000e220000000800 */
[----:B------:R-:W1:Y:S01]  /*0010*/  S2R R0, SR_TID.X ;  /* 0x0000000000007919 */ /* 0x000e620000002100 */
[----:B------:R-:W-:-:S06]  /*0020*/  HFMA2.MMA R2, -RZ, RZ, 0, 0 ;  /* 0x00000000ff027435 */ /* 0x000fcc00000001ff */
[----:B------:R-:W2:Y:S01]  /*0030*/  LDC.64 R10, c[0x0][0x228] ;  /* 0x00008a00ff0a7b82 */ /* 0x000ea20000000a00 */
[----:B------:R-:W-:Y:S01]  /*0040*/  ULDC.64 UR4, c[0x0][0x208] ;  /* 0x0000820000047ab9 */ /* 0x000fe20000000a00 */
[----:B------:R-:W3:Y:S06]  /*0050*/  S2R R3, SR_CTAID.X ;  /* 0x0000000000037919 */ /* 0x000eec0000002500 */
[----:B------:R-:W4:Y:S08]  /*0060*/  LDC.64 R16, c[0x0][0x220] ;  /* 0x00008800ff107b82 */ /* 0x000f300000000a00 */
[----:B------:R-:W5:Y:S08]  /*0070*/  LDC.64 R14, c[0x0][0x218] ;  /* 0x00008600ff0e7b82 */ /* 0x000f700000000a00 */
[----:B------:R-:W5:Y:S01]  /*0080*/  LDC.64 R18, c[0x0][0x230] ;  /* 0x00008c00ff127b82 */ /* 0x000f620000000a00 */
[----:B-1----:R-:W-:-:S07]  /*0090*/  SHF.L.U32 R0, R0, 0x1, RZ ;  /* 0x0000000100007819 */ /* 0x002fce00000006ff */
[----:B------:R-:W1:Y:S01]  /*00a0*/  LDC.64 R20, c[0x0][0x238] ;  /* 0x00008e00ff147b82 */ /* 0x000e620000000a00 */
[----:B------:R-:W-:-:S04]  /*00b0*/  LOP3.LUT R0, R0, 0xfe, RZ, 0xc0, !PT ;  /* 0x000000fe00007812 */ /* 0x000fc800078ec0ff */
[----:B---3--:R-:W-:-:S04]  /*00c0*/  LEA R3, R3, R0, 0x8 ;  /* 0x0000000003037211 */ /* 0x008fc800078e40ff */
[C---:B------:R-:W-:Y:S01]  /*00d0*/  ISETP.GE.AND P0, PT, R3.reuse, 0xaf80, PT ;  /* 0x0000af800300780c */ /* 0x040fe20003f06270 */
[----:B------:R-:W-:-:S05]  /*00e0*/  IMAD.HI R0, R3, -0x4549a9ef, R2 ;  /* 0xbab6561103007827 */ /* 0x000fca00078e0202 */
[----:B------:R-:W-:-:S04]  /*00f0*/  SHF.R.U32.HI R5, RZ, 0x1f, R0 ;  /* 0x0000001fff057819 */ /* 0x000fc80000011600 */
[----:B------:R-:W-:-:S05]  /*0100*/  LEA.HI.SX32 R5, R0, R5, 0x17 ;  /* 0x0000000500057211 */ /* 0x000fca00078fbaff */
[----:B------:R-:W-:Y:S01]  /*0110*/  IMAD R13, R5, -0x2be, R3 ;  /* 0xfffffd42050d7824 */ /* 0x000fe200078e0203 */
[----:B------:R-:W-:-:S03]  /*0120*/  CS2R R4, SRZ ;  /* 0x0000000000047805 */ /* 0x000fc6000001ff00 */
[----:B--2---:R-:W-:-:S05]  /*0130*/  IMAD.WIDE R10, R13, 0x4, R10 ;  /* 0x000000040d0a7825 */ /* 0x004fca00078e020a */
[----:B------:R2:W3:Y:S01]  /*0140*/  @!P0 LDG.E.EL.64 R4, desc[UR4][R10.64] ;  /* 0x000000040a048981 */ /* 0x0004e2000c2e1b00 */
[----:B------:R-:W-:Y:S02]  /*0150*/  CS2R R6, SRZ ;  /* 0x0000000000067805 */ /* 0x000fe4000001ff00 */
[----:B------:R-:W-:Y:S01]  /*0160*/  CS2R R8, SRZ ;  /* 0x0000000000087805 */ /* 0x000fe2000001ff00 */
[----:B----4-:R-:W-:-:S04]  /*0170*/  IMAD.WIDE R16, R13, 0x4, R16 ;  /* 0x000000040d107825 */ /* 0x010fc800078e0210 */
[----:B-----5:R-:W-:Y:S01]  /*0180*/  IMAD.WIDE R14, R3, 0x4, R14 ;  /* 0x00000004030e7825 */ /* 0x020fe200078e020e */
[----:B------:R4:W5:Y:S01]  /*0190*/  @!P0 LDG.E.EL.64 R6, desc[UR4][R16.64] ;  /* 0x0000000410068981 */ /* 0x000962000c2e1b00 */
[----:B--2---:R-:W-:Y:S02]  /*01a0*/  CS2R R10, SRZ ;  /* 0x00000000000a7805 */ /* 0x004fe4000001ff00 */
[C---:B0-----:R-:W-:Y:S01]  /*01b0*/  IMAD.WIDE R18, R13.reuse, 0x4, R18 ;  /* 0x000000040d127825 */ /* 0x041fe200078e0212 */
[----:B------:R0:W5:Y:S03]  /*01c0*/  @!P0 LDG.E.64 R8, desc[UR4][R14.64] ;  /* 0x000000040e088981 */ /* 0x000166000c1e1b00 */
[----:B-1----:R-:W-:Y:S01]  /*01d0*/  IMAD.WIDE R20, R13, 0x4, R20 ;  /* 0x000000040d147825 */ /* 0x002fe200078e0214 */
[----:B------:R-:W-:-:S04]  /*01e0*/  CS2R R12, SRZ ;  /* 0x00000000000c7805 */ /* 0x000fc8000001ff00 */
[----:B------:R-:W2:Y:S04]  /*01f0*/  @!P0 LDG.E.EL.64 R10, desc[UR4][R20.64] ;  /* 0x00000004140a8981 */ /* 0x000ea8000c2e1b00 */
[----:B------:R-:W2:Y:S01]  /*0200*/  @!P0 LDG.E.EL.64 R12, desc[UR4][R18.64] ;  /* 0x00000004120c8981 */ /* 0x000ea2000c2e1b00 */
[----:B------:R-:W-:Y:S01]  /*0210*/  MOV R0, 0x3e800000 ;  /* 0x3e80000000007802 */ /* 0x000fe20000000f00 */
[----:B---3--:R-:W-:Y:S01]  /*0220*/  FADD R4, R4, 9.9999997473787516356e-06 ;  /* 0x3727c5ac04047421 */ /* 0x008fe20000000000 */
[----:B------:R-:W-:-:S03]  /*0230*/  FADD R5, R5, 9.9999997473787516356e-06 ;  /* 0x3727c5ac05057421 */ /* 0x000fc60000000000 */
[----:B------:R-:W1:Y:S08]  /*0240*/  MUFU.SQRT R2, R4 ;  /* 0x0000000400027308 */ /* 0x000e700000002000 */
[----:B----4-:R-:W3:Y:S01]  /*0250*/  MUFU.SQRT R16, R5 ;  /* 0x0000000500107308 */ /* 0x010ee20000002000 */
[C---:B-1----:R-:W-:Y:S02]  /*0260*/  FSETP.GT.AND P1, PT, R2.reuse, 8.50705917302346158658e+37, PT ;  /* 0x7e8000000200780b */ /* 0x042fe40003f24000 */
[----:B------:R-:W-:-:S02]  /*0270*/  FSETP.GEU.AND P3, PT, R2, 1.175494350822287508e-38, PT ;  /* 0x008000000200780b */ /* 0x000fc40003f6e000 */
[C---:B---3--:R-:W-:Y:S02]  /*0280*/  FSETP.GT.AND P2, PT, R16.reuse, 8.50705917302346158658e+37, PT ;  /* 0x7e8000001000780b */ /* 0x048fe40003f44000 */
[----:B------:R-:W-:-:S07]  /*0290*/  FSETP.GEU.AND P4, PT, R16, 1.175494350822287508e-38, PT ;  /* 0x008000001000780b */ /* 0x000fce0003f8e000 */
[----:B------:R-:W-:-:S04]  /*02a0*/  @P1 FMUL R2, R2, 0.25 ;  /* 0x3e80000002021820 */ /* 0x000fc80000400000 */
[----:B------:R-:W-:Y:S01]  /*02b0*/  @!P3 FMUL R2, R2, 16777216 ;  /* 0x4b8000000202b820 */ /* 0x000fe20000400000 */
[----:B------:R-:W-:-:S04]  /*02c0*/  @P2 FMUL R16, R16, 0.25 ;  /* 0x3e80000010102820 */ /* 0x000fc80000400000 */
[----:B------:R-:W-:Y:S01]  /*02d0*/  @!P4 FMUL R16, R16, 16777216 ;  /* 0x4b8000001010c820 */ /* 0x000fe20000400000 */
[----:B------:R-:W1:Y:S01]  /*02e0*/  MUFU.RCP R2, R2 ;  /* 0x0000000200027308 */ /* 0x000e620000001000 */
[----:B------:R-:W-:-:S07]  /*02f0*/  FSEL R5, R0, 1, P1 ;  /* 0x3f80000000057808 */ /* 0x000fce0000800000 */
[----:B------:R-:W3:Y:S01]  /*0300*/  MUFU.RCP R16, R16 ;  /* 0x0000001000107308 */ /* 0x000ee20000001000 */
[----:B0-----:R-:W-:Y:S01]  /*0310*/  FSEL R15, R0, 1, P2 ;  /* 0x3f800000000f7808 */ /* 0x001fe20001000000 */
[----:B------:R-:W-:-:S04]  /*0320*/  @!P3 FMUL R5, R5, 16777216 ;  /* 0x4b8000000505b820 */ /* 0x000fc80000400000 */
[----:B------:R-:W-:Y:S01]  /*0330*/  @!P4 FMUL R15, R15, 16777216 ;  /* 0x4b8000000f0fc820 */ /* 0x000fe20000400000 */
[----:B-1----:R-:W-:Y:S01]  /*0340*/  FMUL R5, R2, R5 ;  /* 0x0000000502057220 */ /* 0x002fe20000400000 */
[----:B-----5:R-:W-:Y:S01]  /*0350*/  FADD R6, -R6, R8 ;  /* 0x0000000806067221 */ /* 0x020fe20000000100 */
[----:B------:R-:W-:Y:S01]  /*0360*/  FADD R7, -R7, R9 ;  /* 0x0000000907077221 */ /* 0x000fe20000000100 */
[----:B---3--:R-:W-:Y:S02]  /*0370*/  FMUL R2, R16, R15 ;  /* 0x0000000f10027220 */ /* 0x008fe40000400000 */
[----:B------:R-:W-:Y:S02]  /*0380*/  FMUL R5, R6, R5 ;  /* 0x0000000506057220 */ /* 0x000fe40000400000 */
[----:B------:R-:W-:Y:S02]  /*0390*/  FMUL R2, R7, R2 ;  /* 0x0000000207027220 */ /* 0x000fe40000400000 */
[----:B--2---:R-:W-:-:S02]  /*03a0*/  FFMA R10, R5, R12, R10 ;  /* 0x0000000c050a7223 */ /* 0x004fc4000000000a */
[----:B------:R-:W-:Y:S02]  /*03b0*/  FFMA R11, R2, R13, R11 ;  /* 0x0000000d020b7223 */ /* 0x000fe4000000000b */
[----:B------:R-:W-:Y:S02]  /*03c0*/  FADD R4, RZ, -R10 ;  /* 0x8000000aff047221 */ /* 0x000fe40000000000 */
[----:B------:R-:W-:Y:S02]  /*03d0*/  FADD R2, RZ, -R11 ;  /* 0x8000000bff027221 */ /* 0x000fe40000000000 */
[----:B------:R-:W-:Y:S02]  /*03e0*/  FMUL R4, R4, 1.4426950216293334961 ;  /* 0x3fb8aa3b04047820 */ /* 0x000fe40000400000 */
[----:B------:R-:W-:-:S03]  /*03f0*/  FMUL R6, R2, 1.4426950216293334961 ;  /* 0x3fb8aa3b02067820 */ /* 0x000fc60000400000 */
[----:B------:R-:W-:Y:S02]  /*0400*/  FSETP.GEU.AND P1, PT, R4, -126, PT ;  /* 0xc2fc00000400780b */ /* 0x000fe40003f2e000 */
[----:B------:R-:W-:-:S11]  /*0410*/  FSETP.GEU.AND P2, PT, R6, -126, PT ;  /* 0xc2fc00000600780b */ /* 0x000fd60003f4e000 */
[----:B------:R-:W-:Y:S02]  /*0420*/  @!P1 FMUL R4, R4, 0.5 ;  /* 0x3f00000004049820 */ /* 0x000fe40000400000 */
[----:B------:R-:W-:Y:S02]  /*0430*/  @!P2 FMUL R6, R6, 0.5 ;  /* 0x3f0000000606a820 */ /* 0x000fe40000400000 */
[----:B------:R-:W0:Y:S08]  /*0440*/  MUFU.EX2 R2, R4 ;  /* 0x0000000400027308 */ /* 0x000e300000000800 */
[----:B------:R-:W1:Y:S01]  /*0450*/  MUFU.EX2 R5, R6 ;  /* 0x0000000600057308 */ /* 0x000e620000000800 */
[----:B0-----:R-:W-:-:S04]  /*0460*/  @!P1 FMUL R2, R2, R2 ;  /* 0x0000000202029220 */ /* 0x001fc80000400000 */
[----:B------:R-:W-:Y:S01]  /*0470*/  FADD R7, R2, 1 ;  /* 0x3f80000002077421 */ /* 0x000fe20000000000 */
[----:B-1----:R-:W-:-:S04]  /*0480*/  @!P2 FMUL R5, R5, R5 ;  /* 0x000000050505a220 */ /* 0x002fc80000400000 */
[----:B------:R-:W-:Y:S01]  /*0490*/  FADD R8, R5, 1 ;  /* 0x3f80000005087421 */ /* 0x000fe20000000000 */
[----:B------:R-:W-:Y:S01]  /*04a0*/  FSETP.GT.AND P1, PT, R7, 8.50705917302346158658e+37, PT ;  /* 0x7e8000000700780b */ /* 0x000fe20003f24000 */
[----:B------:R-:W0:Y:S03]  /*04b0*/  LDC.64 R4, c[0x0][0x210] ;  /* 0x00008400ff047b82 */ /* 0x000e260000000a00 */
[----:B------:R-:W-:-:S09]  /*04c0*/  FSETP.GT.AND P2, PT, R8, 8.50705917302346158658e+37, PT ;  /* 0x7e8000000800780b */ /* 0x000fd20003f44000 */
[----:B------:R-:W-:-:S04]  /*04d0*/  @P1 FMUL R7, R7, 0.25 ;  /* 0x3e80000007071820 */ /* 0x000fc80000400000 */
[----:B------:R-:W-:Y:S02]  /*04e0*/  @P2 FMUL R8, R8, 0.25 ;  /* 0x3e80000008082820 */ /* 0x000fe40000400000 */
[----:B------:R-:W1:Y:S08]  /*04f0*/  MUFU.RCP R7, R7 ;  /* 0x0000000700077308 */ /* 0x000e700000001000 */
[----:B------:R-:W2:Y:S01]  /*0500*/  MUFU.RCP R8, R8 ;  /* 0x0000000800087308 */ /* 0x000ea20000001000 */
[----:B------:R-:W-:-:S02]  /*0510*/  FSEL R2, R0, 1, P1 ;  /* 0x3f80000000027808 */ /* 0x000fc40000800000 */
[----:B------:R-:W-:-:S03]  /*0520*/  FSEL R13, R0, 1, P2 ;  /* 0x3f800000000d7808 */ /* 0x000fc60001000000 */
[----:B-1----:R-:W-:Y:S01]  /*0530*/  FMUL R9, R7, R2 ;  /* 0x0000000207097220 */ /* 0x002fe20000400000 */
[----:B0-----:R-:W-:-:S04]  /*0540*/  IMAD.WIDE R2, R3, 0x4, R4 ;  /* 0x0000000403027825 */ /* 0x001fc800078e0204 */
[----:B------:R-:W-:Y:S01]  /*0550*/  FMUL R10, R10, R9 ;  /* 0x000000090a0a7220 */ /* 0x000fe20000400000 */
[----:B--2---:R-:W-:-:S04]  /*0560*/  FMUL R0, R8, R13 ;  /* 0x0000000d08007220 */ /* 0x004fc80000400000 */
[----:B------:R-:W-:Y:S01]  /*0570*/  FMUL R11, R11, R0 ;  /* 0x000000000b0b7220 */ /* 0x000fe20000400000 */
[----:B------:R-:W-:Y:S06]  /*0580*/  @P0 EXIT ;  /* 0x000000000000094d */ /* 0x000fec0003800000 */
[----:B------:R-:W-:Y:S01]  /*0590*/  STG.E.64 desc[UR4][R2.64], R10 ;  /* 0x0000000a02007986 */ /* 0x000fe2000c101b04 */
[----:B------:R-:W-:Y:S05]  /*05a0*/  EXIT ;  /* 0x000000000000794d */ /* 0x000fea0003800000 */
.L_x_0:
[----:B------:R-:W-:-:S00]  /*05b0*/  BRA `(.L_x_0) ;  /* 0xfffffffc00fc7947 */ /* 0x000fc0000383ffff */
[----:B------:R-:W-:-:S00]  /*05c0*/  NOP ;  /* 0x0000000000007918 */ /* 0x000fc00000000000 */
        /* <DEDUP_REMOVED lines=11> */
.L_x_1:


//--------------------- .nv.global.init           --------------------------
	.section	.nv.global.init,"aw",@progbits
.nv.global.init:
	.type		_$_str,@object
	.size		_$_str,(_$_str_$_2 - _$_str)
_$_str:
        /*0000*/ 	.byte	0x5f, 0x5f, 0x43, 0x55, 0x44, 0x41, 0x5f, 0x46, 0x54, 0x5a, 0x00
	.type		_$_str_$_2,@object
	.size		_$_str_$_2,(.L_1 - _$_str_$_2)
_$_str_$_2:
        /*000b*/ 	.byte	0x5f, 0x5f, 0x43, 0x55, 0x44, 0x41, 0x5f, 0x50, 0x52, 0x45, 0x43, 0x5f, 0x53, 0x51, 0x52, 0x54
        /*001b*/ 	.byte	0x00
.L_1:


//--------------------- .nv.constant0.triton_poi_fused__native_batch_norm_legit_no_training_mul_sigmoid_67 --------------------------
	.section	.nv.constant0.triton_poi_fused__native_batch_norm_legit_no_training_mul_sigmoid_67,"a",@progbits
	.sectionflags	@""
	.align	4
.nv.constant0.triton_poi_fused__native_batch_norm_legit_no_training_mul_sigmoid_67:
	.zero		580
